//
// Generated by NVIDIA NVVM Compiler
//
// Compiler Build ID: CL-36424714
// Cuda compilation tools, release 13.0, V13.0.88
// Based on NVVM 20.0.0
//

.version 9.0
.target sm_100
.address_size 64

	// .globl	_Z10soma_vetorv
.extern .func  (.param .b32 func_retval0) vprintf
(
	.param .b64 vprintf_param_0,
	.param .b64 vprintf_param_1
)
;
.global .attribute(.managed) .align 4 .b8 vetorA[28];
.global .attribute(.managed) .align 4 .b8 vetorB[28];
.global .attribute(.managed) .align 4 .b8 vetorC[28];
.global .align 1 .b8 $str[41] = {10, 32, 71, 80, 85, 32, 45, 32, 116, 104, 114, 101, 97, 100, 32, 61, 32, 37, 100, 32, 32, 98, 108, 111, 99, 111, 32, 61, 32, 37, 100, 32, 115, 111, 109, 97, 110, 100, 111, 32};

.visible .entry _Z10soma_vetorv()
{
	.local .align 8 .b8 	__local_depot0[8];
	.reg .b64 	%SP;
	.reg .b64 	%SPL;
	.reg .pred 	%p<2>;
	.reg .b32 	%r<10>;
	.reg .b64 	%rd<12>;

	mov.u64 	%SPL, __local_depot0;
	cvta.local.u64 	%SP, %SPL;
	mov.u32 	%r1, %ctaid.x;
	mov.u32 	%r3, %ntid.x;
	mov.u32 	%r4, %tid.x;
	mad.lo.s32 	%r2, %r1, %r3, %r4;
	setp.gt.s32 	%p1, %r2, 6;
	@%p1 bra 	$L__BB0_2;
	add.u64 	%rd1, %SP, 0;
	add.u64 	%rd2, %SPL, 0;
	mul.wide.s32 	%rd3, %r2, 4;
	mov.u64 	%rd4, vetorA;
	add.s64 	%rd5, %rd4, %rd3;
	ld.global.u32 	%r5, [%rd5];
	mov.u64 	%rd6, vetorB;
	add.s64 	%rd7, %rd6, %rd3;
	ld.global.u32 	%r6, [%rd7];
	add.s32 	%r7, %r6, %r5;
	mov.u64 	%rd8, vetorC;
	add.s64 	%rd9, %rd8, %rd3;
	st.global.u32 	[%rd9], %r7;
	st.local.v2.u32 	[%rd2], {%r2, %r1};
	mov.u64 	%rd10, $str;
	cvta.global.u64 	%rd11, %rd10;
	{ // callseq 0, 0
	.param .b64 param0;
	st.param.b64 	[param0], %rd11;
	.param .b64 param1;
	st.param.b64 	[param1], %rd1;
	.param .b32 retval0;
	call.uni (retval0), 
	vprintf, 
	(
	param0, 
	param1
	);
	ld.param.b32 	%r8, [retval0];
	} // callseq 0
$L__BB0_2:
	ret;

}


// ===== COMPILED SASS (sm_100) =====

	.target	sm_100

	.elftype	@"ET_EXEC"


//--------------------- .note.nv.tkinfo           --------------------------
	.section	.note.nv.tkinfo,"",@"SHT_NOTE"
	.sectionflags	@"SHF_NOTE_NV_TKINFO"
	.tkinfo
        /*0018*/ 	.word	0x00000002
        /*0030*/ 	.string	""
        /*0030*/ 	.string	"ptxas"
        /*0030*/ 	.string	"Cuda compilation tools, release 13.0, V13.0.88"
        /*0030*/ 	.string	"Build cuda_13.0.r13.0/compiler.36424714_0"
        /*0030*/ 	.string	"-arch sm_100 -m 64 "



//--------------------- .note.nv.cuinfo           --------------------------
	.section	.note.nv.cuinfo,"",@"SHT_NOTE"
	.sectionflags	@"SHF_NOTE_NV_CUINFO"
        /*0018*/ 	.short	0x0002
        /*001a*/ 	.short	0x0064
        /*001c*/ 	.short	0x0082
	.zero		2


//--------------------- .nv.info                  --------------------------
	.section	.nv.info,"",@"SHT_CUDA_INFO"
	.align	4


	//----- nvinfo : EIATTR_REGCOUNT
	.align		4
        /*0000*/ 	.byte	0x04, 0x2f
        /*0002*/ 	.short	(.L_5 - .L_4)
	.align		4
.L_4:
        /*0004*/ 	.word	index@(_Z10soma_vetorv)
        /*0008*/ 	.word	0x00000018


	//----- nvinfo : EIATTR_FRAME_SIZE
	.align		4
.L_5:
        /*000c*/ 	.byte	0x04, 0x11
        /*000e*/ 	.short	(.L_7 - .L_6)
	.align		4
.L_6:
        /*0010*/ 	.word	index@(_Z10soma_vetorv)
        /*0014*/ 	.word	0x00000008


	//----- nvinfo : EIATTR_MIN_STACK_SIZE
	.align		4
.L_7:
        /*0018*/ 	.byte	0x04, 0x12
        /*001a*/ 	.short	(.L_9 - .L_8)
	.align		4
.L_8:
        /*001c*/ 	.word	index@(_Z10soma_vetorv)
        /*0020*/ 	.word	0x00000008
.L_9:


//--------------------- .nv.compat                --------------------------
	.section	.nv.compat,"",@"SHT_CUDA_COMPAT_INFO"
	.align	4
        /*0000*/ 	.byte	0x02, 0x09, 0x00, 0x00, 0x02, 0x02, 0x01, 0x00, 0x02, 0x05, 0x05, 0x00, 0x03, 0x07, 0x01, 0x01
        /*0010*/ 	.byte	0x02, 0x03, 0x00, 0x00, 0x02, 0x06, 0x01, 0x00, 0x04, 0x0b, 0x08, 0x00, 0x09, 0x00, 0x00, 0x00
        /*0020*/ 	.byte	0x00, 0x00, 0x00, 0x00


//--------------------- .nv.info._Z10soma_vetorv  --------------------------
	.section	.nv.info._Z10soma_vetorv,"",@"SHT_CUDA_INFO"
	.sectionflags	@""
	.align	4


	//----- nvinfo : EIATTR_CUDA_API_VERSION
	.align		4
        /*0000*/ 	.byte	0x04, 0x37
        /*0002*/ 	.short	(.L_11 - .L_10)
.L_10:
        /*0004*/ 	.word	0x00000082


	//----- nvinfo : EIATTR_SPARSE_MMA_MASK
	.align		4
.L_11:
        /*0008*/ 	.byte	0x03, 0x50
        /*000a*/ 	.short	0x0000


	//----- nvinfo : EIATTR_MAXREG_COUNT
	.align		4
        /*000c*/ 	.byte	0x03, 0x1b
        /*000e*/ 	.short	0x00ff


	//----- nvinfo : EIATTR_EXTERNS
	.align		4
        /*0010*/ 	.byte	0x04, 0x0f
        /*0012*/ 	.short	(.L_13 - .L_12)


	//   ....[0]....
	.align		4
.L_12:
        /*0014*/ 	.word	index@(vprintf)


	//----- nvinfo : EIATTR_MERCURY_ISA_VERSION
	.align		4
.L_13:
        /*0018*/ 	.byte	0x03, 0x5f
        /*001a*/ 	.short	0x0101


	//----- nvinfo : EIATTR_VRC_CTA_INIT_COUNT
	.align		4
        /*001c*/ 	.byte	0x02, 0x4a
	.zero		1
	.zero		1


	//----- nvinfo : EIATTR_SYSCALL_OFFSETS
	.align		4
        /*0020*/ 	.byte	0x04, 0x46
        /*0022*/ 	.short	(.L_15 - .L_14)


	//   ....[0]....
.L_14:
        /*0024*/ 	.word	0x000001e0


	//----- nvinfo : EIATTR_EXIT_INSTR_OFFSETS
	.align		4
.L_15:
        /*0028*/ 	.byte	0x04, 0x1c
        /*002a*/ 	.short	(.L_17 - .L_16)


	//   ....[0]....
.L_16:
        /*002c*/ 	.word	0x000000b0


	//   ....[1]....
        /*0030*/ 	.word	0x000001f0


	//----- nvinfo : EIATTR_CRS_STACK_SIZE
	.align		4
.L_17:
        /*0034*/ 	.byte	0x04, 0x1e
        /*0036*/ 	.short	(.L_19 - .L_18)
.L_18:
        /*0038*/ 	.word	0x00000000


	//----- nvinfo : EIATTR_SW_WAR
	.align		4
.L_19:
        /*003c*/ 	.byte	0x04, 0x36
        /*003e*/ 	.short	(.L_21 - .L_20)
.L_20:
        /*0040*/ 	.word	0x00000008
.L_21:


//--------------------- .nv.callgraph             --------------------------
	.section	.nv.callgraph,"",@"SHT_CUDA_CALLGRAPH"
	.align	4
	.sectionentsize	8
	.align		4
        /*0000*/ 	.word	0x00000000
	.align		4
        /*0004*/ 	.word	0xffffffff
	.align		4
        /*0008*/ 	.word	index@(_Z10soma_vetorv)
	.align		4
        /*000c*/ 	.word	index@(vprintf)
	.align		4
        /*0010*/ 	.word	0x00000000
	.align		4
        /*0014*/ 	.word	0xfffffffe
	.align		4
        /*0018*/ 	.word	0x00000000
	.align		4
        /*001c*/ 	.word	0xfffffffd
	.align		4
        /*0020*/ 	.word	0x00000000
	.align		4
        /*0024*/ 	.word	0xfffffffc


//--------------------- .nv.constant4             --------------------------
	.section	.nv.constant4,"a",@progbits
	.align	8
	.align		8
.nv.constant4:
        /*0000*/ 	.dword	vprintf
	.align		8
        /*0008*/ 	.dword	vetorA
	.align		8
        /*0010*/ 	.dword	vetorB
	.align		8
        /*0018*/ 	.dword	vetorC
	.align		8
        /*0020*/ 	.dword	$str


//--------------------- .text._Z10soma_vetorv     --------------------------
	.section	.text._Z10soma_vetorv,"ax",@progbits
	.align	128
        .global         _Z10soma_vetorv
        .type           _Z10soma_vetorv,@function
        .size           _Z10soma_vetorv,(.L_x_2 - _Z10soma_vetorv)
        .other          _Z10soma_vetorv,@"STO_CUDA_ENTRY STV_DEFAULT"
_Z10soma_vetorv:
.text._Z10soma_vetorv:
[----:B------:R-:W0:Y:S01]  /*0000*/  LDC R1, c[0x0][0x37c] ;  /* 0x0000df00ff017b82 */ /* 0x000e220000000800 */
[----:B------:R-:W1:Y:S01]  /*0010*/  S2R R2, SR_TID.X ;  /* 0x0000000000027919 */ /* 0x000e620000002100 */
[----:B------:R-:W2:Y:S01]  /*0020*/  LDCU UR5, c[0x0][0x2fc] ;  /* 0x00005f80ff0577ac */ /* 0x000ea20008000800 */
[----:B0-----:R-:W-:Y:S01]  /*0030*/  IADD3 R1, PT, PT, R1, -0x8, RZ ;  /* 0xfffffff801017810 */ /* 0x001fe20007ffe0ff */
[----:B------:R-:W1:Y:S01]  /*0040*/  S2R R3, SR_CTAID.X ;  /* 0x0000000000037919 */ /* 0x000e620000002500 */
[----:B------:R-:W1:Y:S01]  /*0050*/  LDCU UR6, c[0x0][0x360] ;  /* 0x00006c00ff0677ac */ /* 0x000e620008000800 */
[----:B------:R-:W0:Y:S02]  /*0060*/  LDCU UR4, c[0x0][0x2f8] ;  /* 0x00005f00ff0477ac */ /* 0x000e240008000800 */
[----:B0-----:R-:W-:-:S04]  /*0070*/  IADD3 R6, P1, PT, R1, UR4, RZ ;  /* 0x0000000401067c10 */ /* 0x001fc8000ff3e0ff */
[----:B--2---:R-:W-:Y:S01]  /*0080*/  IADD3.X R7, PT, PT, RZ, UR5, RZ, P1, !PT ;  /* 0x00000005ff077c10 */ /* 0x004fe20008ffe4ff */
[----:B-1----:R-:W-:-:S05]  /*0090*/  IMAD R2, R3, UR6, R2 ;  /* 0x0000000603027c24 */ /* 0x002fca000f8e0202 */
[----:B------:R-:W-:-:S13]  /*00a0*/  ISETP.GT.AND P0, PT, R2, 0x6, PT ;  /* 0x000000060200780c */ /* 0x000fda0003f04270 */
[----:B------:R-:W-:Y:S05]  /*00b0*/  @P0 EXIT ;  /* 0x000000000000094d */ /* 0x000fea0003800000 */
[----:B------:R-:W0:Y:S01]  /*00c0*/  LDC.64 R10, c[0x4][0x10] ;  /* 0x01000400ff0a7b82 */ /* 0x000e220000000a00 */
[----:B------:R-:W1:Y:S07]  /*00d0*/  LDCU.64 UR4, c[0x0][0x358] ;  /* 0x00006b00ff0477ac */ /* 0x000e6e0008000a00 */
[----:B------:R-:W2:Y:S08]  /*00e0*/  LDC.64 R8, c[0x4][0x8] ;  /* 0x01000200ff087b82 */ /* 0x000eb00000000a00 */
[----:B------:R-:W3:Y:S01]  /*00f0*/  LDC.64 R12, c[0x4][0x18] ;  /* 0x01000600ff0c7b82 */ /* 0x000ee20000000a00 */
[----:B------:R-:W-:Y:S01]  /*0100*/  MOV R14, 0x0 ;  /* 0x00000000000e7802 */ /* 0x000fe20000000f00 */
[----:B------:R-:W4:Y:S01]  /*0110*/  LDCU.64 UR6, c[0x4][0x20] ;  /* 0x01000400ff0677ac */ /* 0x000f220008000a00 */
[----:B0-----:R-:W-:-:S06]  /*0120*/  IMAD.WIDE R10, R2, 0x4, R10 ;  /* 0x00000004020a7825 */ /* 0x001fcc00078e020a */
[----:B-1----:R-:W5:Y:S01]  /*0130*/  LDG.E R11, desc[UR4][R10.64] ;  /* 0x000000040a0b7981 */ /* 0x002f62000c1e1900 */
[----:B--2---:R-:W-:-:S05]  /*0140*/  IMAD.WIDE R8, R2, 0x4, R8 ;  /* 0x0000000402087825 */ /* 0x004fca00078e0208 */
[----:B------:R-:W5:Y:S01]  /*0150*/  LDG.E R0, desc[UR4][R8.64] ;  /* 0x0000000408007981 */ /* 0x000f62000c1e1900 */
[----:B---3--:R-:W-:-:S03]  /*0160*/  IMAD.WIDE R12, R2, 0x4, R12 ;  /* 0x00000004020c7825 */ /* 0x008fc600078e020c */
[----:B------:R0:W-:Y:S01]  /*0170*/  STL.64 [R1], R2 ;  /* 0x0000000201007387 */ /* 0x0001e20000100a00 */
[----:B------:R-:W1:Y:S01]  /*0180*/  LDC.64 R14, c[0x4][R14] ;  /* 0x010000000e0e7b82 */ /* 0x000e620000000a00 */
[----:B----4-:R-:W-:Y:S01]  /*0190*/  MOV R4, UR6 ;  /* 0x0000000600047c02 */ /* 0x010fe20008000f00 */
[----:B------:R-:W-:Y:S02]  /*01a0*/  IMAD.U32 R5, RZ, RZ, UR7 ;  /* 0x00000007ff057e24 */ /* 0x000fe4000f8e00ff */
[----:B-----5:R-:W-:-:S05]  /*01b0*/  IMAD.IADD R0, R0, 0x1, R11 ;  /* 0x0000000100007824 */ /* 0x020fca00078e020b */
[----:B-1----:R0:W-:Y:S02]  /*01c0*/  STG.E desc[UR4][R12.64], R0 ;  /* 0x000000000c007986 */ /* 0x0021e4000c101904 */
[----:B------:R-:W-:-:S07]  /*01d0*/  LEPC R20, `(.L_x_0) ;  /* 0x000000001014794e */ /* 0x000fce0000000000 */
[----:B0-----:R-:W-:Y:S05]  /*01e0*/  CALL.ABS.NOINC R14 ;  /* 0x000000000e007343 */ /* 0x001fea0003c00000 */
.L_x_0:
[----:B------:R-:W-:Y:S05]  /*01f0*/  EXIT ;  /* 0x000000000000794d */ /* 0x000fea0003800000 */
.L_x_1:
[----:B------:R-:W-:-:S00]  /*0200*/  BRA `(.L_x_1) ;  /* 0xfffffffc00fc7947 */ /* 0x000fc0000383ffff */
[----:B------:R-:W-:-:S00]  /*0210*/  NOP ;  /* 0x0000000000007918 */ /* 0x000fc00000000000 */
        /* <DEDUP_REMOVED lines=14> */
.L_x_2:


//--------------------- .nv.global.init           --------------------------
	.section	.nv.global.init,"aw",@progbits
.nv.global.init:
	.type		$str,@object
	.size		$str,(.L_3 - $str)
$str:
        /*0000*/ 	.byte	0x0a, 0x20, 0x47, 0x50, 0x55, 0x20, 0x2d, 0x20, 0x74, 0x68, 0x72, 0x65, 0x61, 0x64, 0x20, 0x3d
        /*0010*/ 	.byte	0x20, 0x25, 0x64, 0x20, 0x20, 0x62, 0x6c, 0x6f, 0x63, 0x6f, 0x20, 0x3d, 0x20, 0x25, 0x64, 0x20
        /*0020*/ 	.byte	0x73, 0x6f, 0x6d, 0x61, 0x6e, 0x64, 0x6f, 0x20, 0x00
.L_3:


//--------------------- .nv.shared.reserved.0     --------------------------
	.section	.nv.shared.reserved.0,"aw",@nobits
	.weak		__nv_reservedSMEM_offset_0_alias
	.size		__nv_reservedSMEM_offset_0_alias, 0, 64
	.other		__nv_reservedSMEM_offset_0_alias,@"STO_CUDA_RESERVED_SHARED STV_DEFAULT"
__nv_reservedSMEM_offset_0_alias:
	.zero		0
	.zero		64


//--------------------- .nv.global                --------------------------
	.section	.nv.global,"aw",@nobits
	.align	4
.nv.global:
	.type		vetorC,@object
	.size		vetorC,(vetorA - vetorC)
	.other		vetorC,@"STV_DEFAULT STO_CUDA_MANAGED"
vetorC:
	.zero		28
	.type		vetorA,@object
	.size		vetorA,(vetorB - vetorA)
	.other		vetorA,@"STV_DEFAULT STO_CUDA_MANAGED"
vetorA:
	.zero		28
	.type		vetorB,@object
	.size		vetorB,(.L_1 - vetorB)
	.other		vetorB,@"STV_DEFAULT STO_CUDA_MANAGED"
vetorB:
	.zero		28
.L_1:


//--------------------- .nv.constant0._Z10soma_vetorv --------------------------
	.section	.nv.constant0._Z10soma_vetorv,"a",@progbits
	.sectionflags	@""
	.align	4
.nv.constant0._Z10soma_vetorv:
	.zero		896


//--------------------- SYMBOLS --------------------------

	.type		.nv.reservedSmem.offset0,@object
	.size		.nv.reservedSmem.offset0,0x4
	.type		vprintf,@function
